//
// Generated by NVIDIA NVVM Compiler
//
// Compiler Build ID: CL-36424714
// Cuda compilation tools, release 13.0, V13.0.88
// Based on NVVM 20.0.0
//

.version 9.0
.target sm_100
.address_size 64

	// .globl	_Z19Reduction_templatedIddEvPT_PKT0_m
.extern .shared .align 16 .b8 __smem[];

.visible .entry _Z19Reduction_templatedIddEvPT_PKT0_m(
	.param .u64 .ptr .align 1 _Z19Reduction_templatedIddEvPT_PKT0_m_param_0,
	.param .u64 .ptr .align 1 _Z19Reduction_templatedIddEvPT_PKT0_m_param_1,
	.param .u64 _Z19Reduction_templatedIddEvPT_PKT0_m_param_2
)
{
	.reg .pred 	%p<7>;
	.reg .b32 	%r<15>;
	.reg .b64 	%rd<15>;
	.reg .b64 	%fd<13>;

	ld.param.u64 	%rd6, [_Z19Reduction_templatedIddEvPT_PKT0_m_param_0];
	ld.param.u64 	%rd7, [_Z19Reduction_templatedIddEvPT_PKT0_m_param_1];
	ld.param.u64 	%rd8, [_Z19Reduction_templatedIddEvPT_PKT0_m_param_2];
	mov.u32 	%r1, %tid.x;
	mov.u32 	%r2, %ctaid.x;
	mov.u32 	%r14, %ntid.x;
	mad.lo.s32 	%r7, %r2, %r14, %r1;
	cvt.u64.u32 	%rd14, %r7;
	setp.le.u64 	%p1, %rd8, %rd14;
	mov.f64 	%fd12, 0d0000000000000000;
	@%p1 bra 	$L__BB0_3;
	mov.u32 	%r8, %nctaid.x;
	mul.lo.s32 	%r9, %r14, %r8;
	cvt.u64.u32 	%rd2, %r9;
	cvta.to.global.u64 	%rd3, %rd7;
	mov.f64 	%fd12, 0d0000000000000000;
$L__BB0_2:
	shl.b64 	%rd9, %rd14, 3;
	add.s64 	%rd10, %rd3, %rd9;
	ld.global.f64 	%fd6, [%rd10];
	add.f64 	%fd12, %fd12, %fd6;
	add.s64 	%rd14, %rd14, %rd2;
	setp.lt.u64 	%p2, %rd14, %rd8;
	@%p2 bra 	$L__BB0_2;
$L__BB0_3:
	shl.b32 	%r10, %r1, 3;
	mov.u32 	%r11, __smem;
	add.s32 	%r4, %r11, %r10;
	st.shared.f64 	[%r4], %fd12;
	bar.sync 	0;
	setp.lt.u32 	%p3, %r14, 2;
	@%p3 bra 	$L__BB0_7;
$L__BB0_4:
	shr.u32 	%r6, %r14, 1;
	setp.ge.u32 	%p4, %r1, %r6;
	@%p4 bra 	$L__BB0_6;
	shl.b32 	%r12, %r6, 3;
	add.s32 	%r13, %r4, %r12;
	ld.shared.f64 	%fd7, [%r13];
	ld.shared.f64 	%fd8, [%r4];
	add.f64 	%fd9, %fd7, %fd8;
	st.shared.f64 	[%r4], %fd9;
$L__BB0_6:
	bar.sync 	0;
	setp.gt.u32 	%p5, %r14, 3;
	mov.u32 	%r14, %r6;
	@%p5 bra 	$L__BB0_4;
$L__BB0_7:
	setp.ne.s32 	%p6, %r1, 0;
	@%p6 bra 	$L__BB0_9;
	ld.shared.f64 	%fd10, [__smem];
	cvta.to.global.u64 	%rd11, %rd6;
	mul.wide.u32 	%rd12, %r2, 8;
	add.s64 	%rd13, %rd11, %rd12;
	st.global.f64 	[%rd13], %fd10;
$L__BB0_9:
	ret;

}


// ===== COMPILED SASS (sm_100) =====

	.target	sm_100

	.elftype	@"ET_EXEC"


//--------------------- .note.nv.tkinfo           --------------------------
	.section	.note.nv.tkinfo,"",@"SHT_NOTE"
	.sectionflags	@"SHF_NOTE_NV_TKINFO"
	.tkinfo
        /*0018*/ 	.word	0x00000002
        /*0030*/ 	.string	""
        /*0030*/ 	.string	"ptxas"
        /*0030*/ 	.string	"Cuda compilation tools, release 13.0, V13.0.88"
        /*0030*/ 	.string	"Build cuda_13.0.r13.0/compiler.36424714_0"
        /*0030*/ 	.string	"-arch sm_100 -m 64 "



//--------------------- .note.nv.cuinfo           --------------------------
	.section	.note.nv.cuinfo,"",@"SHT_NOTE"
	.sectionflags	@"SHF_NOTE_NV_CUINFO"
        /*0018*/ 	.short	0x0002
        /*001a*/ 	.short	0x0064
        /*001c*/ 	.short	0x0082
	.zero		2


//--------------------- .nv.info                  --------------------------
	.section	.nv.info,"",@"SHT_CUDA_INFO"
	.align	4


	//----- nvinfo : EIATTR_REGCOUNT
	.align		4
        /*0000*/ 	.byte	0x04, 0x2f
        /*0002*/ 	.short	(.L_1 - .L_0)
	.align		4
.L_0:
        /*0004*/ 	.word	index@(_Z19Reduction_templatedIddEvPT_PKT0_m)
        /*0008*/ 	.word	0x0000000e


	//----- nvinfo : EIATTR_FRAME_SIZE
	.align		4
.L_1:
        /*000c*/ 	.byte	0x04, 0x11
        /*000e*/ 	.short	(.L_3 - .L_2)
	.align		4
.L_2:
        /*0010*/ 	.word	index@(_Z19Reduction_templatedIddEvPT_PKT0_m)
        /*0014*/ 	.word	0x00000000


	//----- nvinfo : EIATTR_MIN_STACK_SIZE
	.align		4
.L_3:
        /*0018*/ 	.byte	0x04, 0x12
        /*001a*/ 	.short	(.L_5 - .L_4)
	.align		4
.L_4:
        /*001c*/ 	.word	index@(_Z19Reduction_templatedIddEvPT_PKT0_m)
        /*0020*/ 	.word	0x00000000
.L_5:


//--------------------- .nv.compat                --------------------------
	.section	.nv.compat,"",@"SHT_CUDA_COMPAT_INFO"
	.align	4
        /*0000*/ 	.byte	0x02, 0x09, 0x00, 0x00, 0x02, 0x02, 0x01, 0x00, 0x02, 0x05, 0x05, 0x00, 0x03, 0x07, 0x01, 0x01
        /*0010*/ 	.byte	0x02, 0x03, 0x00, 0x00, 0x02, 0x06, 0x01, 0x00, 0x04, 0x0b, 0x08, 0x00, 0x01, 0x00, 0x00, 0x00
        /*0020*/ 	.byte	0x00, 0x00, 0x00, 0x00


//--------------------- .nv.info._Z19Reduction_templatedIddEvPT_PKT0_m --------------------------
	.section	.nv.info._Z19Reduction_templatedIddEvPT_PKT0_m,"",@"SHT_CUDA_INFO"
	.sectionflags	@""
	.align	4


	//----- nvinfo : EIATTR_CUDA_API_VERSION
	.align		4
        /*0000*/ 	.byte	0x04, 0x37
        /*0002*/ 	.short	(.L_7 - .L_6)
.L_6:
        /*0004*/ 	.word	0x00000082


	//----- nvinfo : EIATTR_KPARAM_INFO
	.align		4
.L_7:
        /*0008*/ 	.byte	0x04, 0x17
        /*000a*/ 	.short	(.L_9 - .L_8)
.L_8:
        /*000c*/ 	.word	0x00000000
        /*0010*/ 	.short	0x0002
        /*0012*/ 	.short	0x0010
        /*0014*/ 	.byte	0x00, 0xf0, 0x21, 0x00


	//----- nvinfo : EIATTR_KPARAM_INFO
	.align		4
.L_9:
        /*0018*/ 	.byte	0x04, 0x17
        /*001a*/ 	.short	(.L_11 - .L_10)
.L_10:
        /*001c*/ 	.word	0x00000000
        /*0020*/ 	.short	0x0001
        /*0022*/ 	.short	0x0008
        /*0024*/ 	.byte	0x00, 0xf5, 0x21, 0x00


	//----- nvinfo : EIATTR_KPARAM_INFO
	.align		4
.L_11:
        /*0028*/ 	.byte	0x04, 0x17
        /*002a*/ 	.short	(.L_13 - .L_12)
.L_12:
        /*002c*/ 	.word	0x00000000
        /*0030*/ 	.short	0x0000
        /*0032*/ 	.short	0x0000
        /*0034*/ 	.byte	0x00, 0xf5, 0x21, 0x00


	//----- nvinfo : EIATTR_SPARSE_MMA_MASK
	.align		4
.L_13:
        /*0038*/ 	.byte	0x03, 0x50
        /*003a*/ 	.short	0x0000


	//----- nvinfo : EIATTR_MAXREG_COUNT
	.align		4
        /*003c*/ 	.byte	0x03, 0x1b
        /*003e*/ 	.short	0x00ff


	//----- nvinfo : EIATTR_NUM_BARRIERS
	.align		4
        /*0040*/ 	.byte	0x02, 0x4c
        /*0042*/ 	.byte	0x01
	.zero		1


	//----- nvinfo : EIATTR_MERCURY_ISA_VERSION
	.align		4
        /*0044*/ 	.byte	0x03, 0x5f
        /*0046*/ 	.short	0x0101


	//----- nvinfo : EIATTR_VRC_CTA_INIT_COUNT
	.align		4
        /*0048*/ 	.byte	0x02, 0x4a
	.zero		1
	.zero		1


	//----- nvinfo : EIATTR_EXIT_INSTR_OFFSETS
	.align		4
        /*004c*/ 	.byte	0x04, 0x1c
        /*004e*/ 	.short	(.L_15 - .L_14)


	//   ....[0]....
.L_14:
        /*0050*/ 	.word	0x00000300


	//   ....[1]....
        /*0054*/ 	.word	0x00000380


	//----- nvinfo : EIATTR_CRS_STACK_SIZE
	.align		4
.L_15:
        /*0058*/ 	.byte	0x04, 0x1e
        /*005a*/ 	.short	(.L_17 - .L_16)
.L_16:
        /*005c*/ 	.word	0x00000000


	//----- nvinfo : EIATTR_CBANK_PARAM_SIZE
	.align		4
.L_17:
        /*0060*/ 	.byte	0x03, 0x19
        /*0062*/ 	.short	0x0018


	//----- nvinfo : EIATTR_PARAM_CBANK
	.align		4
        /*0064*/ 	.byte	0x04, 0x0a
        /*0066*/ 	.short	(.L_19 - .L_18)
	.align		4
.L_18:
        /*0068*/ 	.word	index@(.nv.constant0._Z19Reduction_templatedIddEvPT_PKT0_m)
        /*006c*/ 	.short	0x0380
        /*006e*/ 	.short	0x0018


	//----- nvinfo : EIATTR_SW_WAR
	.align		4
.L_19:
        /*0070*/ 	.byte	0x04, 0x36
        /*0072*/ 	.short	(.L_21 - .L_20)
.L_20:
        /*0074*/ 	.word	0x00000008
.L_21:


//--------------------- .nv.callgraph             --------------------------
	.section	.nv.callgraph,"",@"SHT_CUDA_CALLGRAPH"
	.align	4
	.sectionentsize	8
	.align		4
        /*0000*/ 	.word	0x00000000
	.align		4
        /*0004*/ 	.word	0xffffffff
	.align		4
        /*0008*/ 	.word	0x00000000
	.align		4
        /*000c*/ 	.word	0xfffffffe
	.align		4
        /*0010*/ 	.word	0x00000000
	.align		4
        /*0014*/ 	.word	0xfffffffd
	.align		4
        /*0018*/ 	.word	0x00000000
	.align		4
        /*001c*/ 	.word	0xfffffffc


//--------------------- .text._Z19Reduction_templatedIddEvPT_PKT0_m --------------------------
	.section	.text._Z19Reduction_templatedIddEvPT_PKT0_m,"ax",@progbits
	.align	128
        .global         _Z19Reduction_templatedIddEvPT_PKT0_m
        .type           _Z19Reduction_templatedIddEvPT_PKT0_m,@function
        .size           _Z19Reduction_templatedIddEvPT_PKT0_m,(.L_x_6 - _Z19Reduction_templatedIddEvPT_PKT0_m)
        .other          _Z19Reduction_templatedIddEvPT_PKT0_m,@"STO_CUDA_ENTRY STV_DEFAULT"
_Z19Reduction_templatedIddEvPT_PKT0_m:
.text._Z19Reduction_templatedIddEvPT_PKT0_m:
[----:B------:R-:W-:Y:S01]  /*0000*/  LDC R1, c[0x0][0x37c] ;  /* 0x0000df00ff017b82 */ /* 0x000fe20000000800 */
[----:B------:R-:W0:Y:S01]  /*0010*/  S2R R8, SR_TID.X ;  /* 0x0000000000087919 */ /* 0x000e220000002100 */
[----:B------:R-:W1:Y:S01]  /*0020*/  LDCU UR4, c[0x0][0x360] ;  /* 0x00006c00ff0477ac */ /* 0x000e620008000800 */
[----:B------:R-:W-:Y:S01]  /*0030*/  BSSY.RECONVERGENT B0, `(.L_x_0) ;  /* 0x0000018000007945 */ /* 0x000fe20003800200 */
[----:B------:R-:W-:Y:S01]  /*0040*/  CS2R R2, SRZ ;  /* 0x0000000000027805 */ /* 0x000fe2000001ff00 */
[----:B------:R-:W0:Y:S01]  /*0050*/  S2R R9, SR_CTAID.X ;  /* 0x0000000000097919 */ /* 0x000e220000002500 */
[----:B------:R-:W2:Y:S01]  /*0060*/  LDCU.64 UR8, c[0x0][0x390] ;  /* 0x00007200ff0877ac */ /* 0x000ea20008000a00 */
[----:B------:R-:W3:Y:S01]  /*0070*/  LDCU.64 UR6, c[0x0][0x358] ;  /* 0x00006b00ff0677ac */ /* 0x000ee20008000a00 */
[----:B------:R-:W4:Y:S01]  /*0080*/  LDCU.64 UR10, c[0x0][0x388] ;  /* 0x00007100ff0a77ac */ /* 0x000f220008000a00 */
[----:B-1----:R-:W-:Y:S02]  /*0090*/  IMAD.U32 R6, RZ, RZ, UR4 ;  /* 0x00000004ff067e24 */ /* 0x002fe4000f8e00ff */
[----:B0-----:R-:W-:-:S05]  /*00a0*/  IMAD R0, R9, UR4, R8 ;  /* 0x0000000409007c24 */ /* 0x001fca000f8e0208 */
[----:B--2---:R-:W-:-:S04]  /*00b0*/  ISETP.GE.U32.AND P0, PT, R0, UR8, PT ;  /* 0x0000000800007c0c */ /* 0x004fc8000bf06070 */
[----:B------:R-:W-:-:S13]  /*00c0*/  ISETP.GE.U32.AND.EX P0, PT, RZ, UR9, PT, P0 ;  /* 0x00000009ff007c0c */ /* 0x000fda000bf06100 */
[----:B---34-:R-:W-:Y:S05]  /*00d0*/  @P0 BRA `(.L_x_1) ;  /* 0x0000000000340947 */ /* 0x018fea0003800000 */
[----:B------:R-:W0:Y:S01]  /*00e0*/  LDCU UR4, c[0x0][0x370] ;  /* 0x00006e00ff0477ac */ /* 0x000e220008000800 */
[----:B------:R-:W-:Y:S01]  /*00f0*/  IMAD.MOV.U32 R7, RZ, RZ, RZ ;  /* 0x000000ffff077224 */ /* 0x000fe200078e00ff */
[----:B------:R-:W-:Y:S01]  /*0100*/  CS2R R2, SRZ ;  /* 0x0000000000027805 */ /* 0x000fe2000001ff00 */
[----:B0-----:R-:W-:-:S07]  /*0110*/  IMAD R11, R6, UR4, RZ ;  /* 0x00000004060b7c24 */ /* 0x001fce000f8e02ff */
.L_x_2:
[----:B------:R-:W-:-:S04]  /*0120*/  LEA R4, P0, R0, UR10, 0x3 ;  /* 0x0000000a00047c11 */ /* 0x000fc8000f8018ff */
[----:B------:R-:W-:-:S06]  /*0130*/  LEA.HI.X R5, R0, UR11, R7, 0x3, P0 ;  /* 0x0000000b00057c11 */ /* 0x000fcc00080f1c07 */
[----:B------:R-:W2:Y:S01]  /*0140*/  LDG.E.64 R4, desc[UR6][R4.64] ;  /* 0x0000000604047981 */ /* 0x000ea2000c1e1b00 */
[----:B------:R-:W-:-:S05]  /*0150*/  IADD3 R0, P0, PT, R11, R0, RZ ;  /* 0x000000000b007210 */ /* 0x000fca0007f1e0ff */
[----:B------:R-:W-:Y:S01]  /*0160*/  IMAD.X R7, RZ, RZ, R7, P0 ;  /* 0x000000ffff077224 */ /* 0x000fe200000e0607 */
[----:B------:R-:W-:-:S04]  /*0170*/  ISETP.GE.U32.AND P0, PT, R0, UR8, PT ;  /* 0x0000000800007c0c */ /* 0x000fc8000bf06070 */
[----:B------:R-:W-:Y:S01]  /*0180*/  ISETP.GE.U32.AND.EX P0, PT, R7, UR9, PT, P0 ;  /* 0x0000000907007c0c */ /* 0x000fe2000bf06100 */
[----:B--2---:R-:W-:-:S12]  /*0190*/  DADD R2, R4, R2 ;  /* 0x0000000004027229 */ /* 0x004fd80000000002 */
[----:B------:R-:W-:Y:S05]  /*01a0*/  @!P0 BRA `(.L_x_2) ;  /* 0xfffffffc00dc8947 */ /* 0x000fea000383ffff */
.L_x_1:
[----:B------:R-:W-:Y:S05]  /*01b0*/  BSYNC.RECONVERGENT B0 ;  /* 0x0000000000007941 */ /* 0x000fea0003800200 */
.L_x_0:
[----:B------:R-:W0:Y:S01]  /*01c0*/  S2UR UR5, SR_CgaCtaId ;  /* 0x00000000000579c3 */ /* 0x000e220000008800 */
[----:B------:R-:W-:Y:S01]  /*01d0*/  UMOV UR4, 0x400 ;  /* 0x0000040000047882 */ /* 0x000fe20000000000 */
[----:B------:R-:W-:Y:S02]  /*01e0*/  ISETP.GE.U32.AND P1, PT, R6, 0x2, PT ;  /* 0x000000020600780c */ /* 0x000fe40003f26070 */
[----:B------:R-:W-:Y:S01]  /*01f0*/  ISETP.NE.AND P0, PT, R8, RZ, PT ;  /* 0x000000ff0800720c */ /* 0x000fe20003f05270 */
[----:B0-----:R-:W-:-:S06]  /*0200*/  ULEA UR4, UR5, UR4, 0x18 ;  /* 0x0000000405047291 */ /* 0x001fcc000f8ec0ff */
[----:B------:R-:W-:-:S05]  /*0210*/  LEA R7, R8, UR4, 0x3 ;  /* 0x0000000408077c11 */ /* 0x000fca000f8e18ff */
[----:B------:R0:W-:Y:S01]  /*0220*/  STS.64 [R7], R2 ;  /* 0x0000000207007388 */ /* 0x0001e20000000a00 */
[----:B------:R-:W-:Y:S06]  /*0230*/  BAR.SYNC.DEFER_BLOCKING 0x0 ;  /* 0x0000000000007b1d */ /* 0x000fec0000010000 */
[----:B------:R-:W-:Y:S05]  /*0240*/  @!P1 BRA `(.L_x_3) ;  /* 0x00000000002c9947 */ /* 0x000fea0003800000 */
.L_x_4:
[----:B------:R-:W-:-:S04]  /*0250*/  SHF.R.U32.HI R10, RZ, 0x1, R6 ;  /* 0x00000001ff0a7819 */ /* 0x000fc80000011606 */
[----:B------:R-:W-:-:S13]  /*0260*/  ISETP.GE.U32.AND P1, PT, R8, R10, PT ;  /* 0x0000000a0800720c */ /* 0x000fda0003f26070 */
[----:B------:R-:W-:Y:S01]  /*0270*/  @!P1 IMAD R0, R10, 0x8, R7 ;  /* 0x000000080a009824 */ /* 0x000fe200078e0207 */
[----:B------:R-:W-:Y:S04]  /*0280*/  @!P1 LDS.64 R4, [R7] ;  /* 0x0000000007049984 */ /* 0x000fe80000000a00 */
[----:B0-----:R-:W0:Y:S02]  /*0290*/  @!P1 LDS.64 R2, [R0] ;  /* 0x0000000000029984 */ /* 0x001e240000000a00 */
[----:B0-----:R-:W-:-:S07]  /*02a0*/  @!P1 DADD R2, R2, R4 ;  /* 0x0000000002029229 */ /* 0x001fce0000000004 */
[----:B------:R1:W-:Y:S01]  /*02b0*/  @!P1 STS.64 [R7], R2 ;  /* 0x0000000207009388 */ /* 0x0003e20000000a00 */
[----:B------:R-:W-:Y:S01]  /*02c0*/  BAR.SYNC.DEFER_BLOCKING 0x0 ;  /* 0x0000000000007b1d */ /* 0x000fe20000010000 */
[----:B------:R-:W-:Y:S01]  /*02d0*/  ISETP.GT.U32.AND P1, PT, R6, 0x3, PT ;  /* 0x000000030600780c */ /* 0x000fe20003f24070 */
[----:B------:R-:W-:-:S12]  /*02e0*/  IMAD.MOV.U32 R6, RZ, RZ, R10 ;  /* 0x000000ffff067224 */ /* 0x000fd800078e000a */
[----:B-1----:R-:W-:Y:S05]  /*02f0*/  @P1 BRA `(.L_x_4) ;  /* 0xfffffffc00d41947 */ /* 0x002fea000383ffff */
.L_x_3:
[----:B------:R-:W-:Y:S05]  /*0300*/  @P0 EXIT ;  /* 0x000000000000094d */ /* 0x000fea0003800000 */
[----:B------:R-:W1:Y:S01]  /*0310*/  S2UR UR5, SR_CgaCtaId ;  /* 0x00000000000579c3 */ /* 0x000e620000008800 */
[----:B------:R-:W-:-:S07]  /*0320*/  UMOV UR4, 0x400 ;  /* 0x0000040000047882 */ /* 0x000fce0000000000 */
[----:B------:R-:W2:Y:S01]  /*0330*/  LDC.64 R4, c[0x0][0x380] ;  /* 0x0000e000ff047b82 */ /* 0x000ea20000000a00 */
[----:B-1----:R-:W-:Y:S01]  /*0340*/  ULEA UR4, UR5, UR4, 0x18 ;  /* 0x0000000405047291 */ /* 0x002fe2000f8ec0ff */
[----:B--2---:R-:W-:-:S08]  /*0350*/  IMAD.WIDE.U32 R4, R9, 0x8, R4 ;  /* 0x0000000809047825 */ /* 0x004fd000078e0004 */
[----:B0-----:R-:W0:Y:S04]  /*0360*/  LDS.64 R2, [UR4] ;  /* 0x00000004ff027984 */ /* 0x001e280008000a00 */
[----:B0-----:R-:W-:Y:S01]  /*0370*/  STG.E.64 desc[UR6][R4.64], R2 ;  /* 0x0000000204007986 */ /* 0x001fe2000c101b06 */
[----:B------:R-:W-:Y:S05]  /*0380*/  EXIT ;  /* 0x000000000000794d */ /* 0x000fea0003800000 */
.L_x_5:
[----:B------:R-:W-:-:S00]  /*0390*/  BRA `(.L_x_5) ;  /* 0xfffffffc00fc7947 */ /* 0x000fc0000383ffff */
[----:B------:R-:W-:-:S00]  /*03a0*/  NOP ;  /* 0x0000000000007918 */ /* 0x000fc00000000000 */
        /* <DEDUP_REMOVED lines=13> */
.L_x_6:


//--------------------- .nv.shared._Z19Reduction_templatedIddEvPT_PKT0_m --------------------------
	.section	.nv.shared._Z19Reduction_templatedIddEvPT_PKT0_m,"aw",@nobits
	.sectionflags	@""
	.align	16
	.zero		1024


//--------------------- .nv.shared.reserved.0     --------------------------
	.section	.nv.shared.reserved.0,"aw",@nobits
	.weak		__nv_reservedSMEM_offset_0_alias
	.size		__nv_reservedSMEM_offset_0_alias, 0, 64
	.other		__nv_reservedSMEM_offset_0_alias,@"STO_CUDA_RESERVED_SHARED STV_DEFAULT"
__nv_reservedSMEM_offset_0_alias:
	.zero		0
	.zero		64


//--------------------- .nv.constant0._Z19Reduction_templatedIddEvPT_PKT0_m --------------------------
	.section	.nv.constant0._Z19Reduction_templatedIddEvPT_PKT0_m,"a",@progbits
	.sectionflags	@""
	.align	4
.nv.constant0._Z19Reduction_templatedIddEvPT_PKT0_m:
	.zero		920


//--------------------- SYMBOLS --------------------------

	.type		.nv.reservedSmem.offset0,@object
	.size		.nv.reservedSmem.offset0,0x4
	.type		.nv.reservedSmem.cap,@object
	.size		.nv.reservedSmem.cap,0x4
